//
// Generated by NVIDIA NVVM Compiler
//
// Compiler Build ID: CL-36424714
// Cuda compilation tools, release 13.0, V13.0.88
// Based on NVVM 20.0.0
//

.version 9.0
.target sm_100
.address_size 64

	// .globl	_Z16vectorMathKernelPfS_S_i

.visible .entry _Z16vectorMathKernelPfS_S_i(
	.param .u64 .ptr .align 1 _Z16vectorMathKernelPfS_S_i_param_0,
	.param .u64 .ptr .align 1 _Z16vectorMathKernelPfS_S_i_param_1,
	.param .u64 .ptr .align 1 _Z16vectorMathKernelPfS_S_i_param_2,
	.param .u32 _Z16vectorMathKernelPfS_S_i_param_3
)
{
	.reg .pred 	%p<2>;
	.reg .b32 	%r<6>;
	.reg .b32 	%f<6>;
	.reg .b64 	%rd<11>;

	ld.param.u64 	%rd1, [_Z16vectorMathKernelPfS_S_i_param_0];
	ld.param.u64 	%rd2, [_Z16vectorMathKernelPfS_S_i_param_1];
	ld.param.u64 	%rd3, [_Z16vectorMathKernelPfS_S_i_param_2];
	ld.param.u32 	%r2, [_Z16vectorMathKernelPfS_S_i_param_3];
	mov.u32 	%r3, %ctaid.x;
	mov.u32 	%r4, %ntid.x;
	mov.u32 	%r5, %tid.x;
	mad.lo.s32 	%r1, %r3, %r4, %r5;
	setp.ge.s32 	%p1, %r1, %r2;
	@%p1 bra 	$L__BB0_2;
	cvta.to.global.u64 	%rd4, %rd1;
	cvta.to.global.u64 	%rd5, %rd2;
	cvta.to.global.u64 	%rd6, %rd3;
	mul.wide.s32 	%rd7, %r1, 4;
	add.s64 	%rd8, %rd4, %rd7;
	ld.global.f32 	%f1, [%rd8];
	add.s64 	%rd9, %rd5, %rd7;
	ld.global.f32 	%f2, [%rd9];
	add.f32 	%f3, %f1, %f2;
	sub.f32 	%f4, %f1, %f2;
	mul.f32 	%f5, %f3, %f4;
	add.s64 	%rd10, %rd6, %rd7;
	st.global.f32 	[%rd10], %f5;
$L__BB0_2:
	ret;

}


// ===== COMPILED SASS (sm_100) =====

	.target	sm_100

	.elftype	@"ET_EXEC"


//--------------------- .note.nv.tkinfo           --------------------------
	.section	.note.nv.tkinfo,"",@"SHT_NOTE"
	.sectionflags	@"SHF_NOTE_NV_TKINFO"
	.tkinfo
        /*0018*/ 	.word	0x00000002
        /*0030*/ 	.string	""
        /*0030*/ 	.string	"ptxas"
        /*0030*/ 	.string	"Cuda compilation tools, release 13.0, V13.0.88"
        /*0030*/ 	.string	"Build cuda_13.0.r13.0/compiler.36424714_0"
        /*0030*/ 	.string	"-arch sm_100 -m 64 "



//--------------------- .note.nv.cuinfo           --------------------------
	.section	.note.nv.cuinfo,"",@"SHT_NOTE"
	.sectionflags	@"SHF_NOTE_NV_CUINFO"
        /*0018*/ 	.short	0x0002
        /*001a*/ 	.short	0x0064
        /*001c*/ 	.short	0x0082
	.zero		2


//--------------------- .nv.info                  --------------------------
	.section	.nv.info,"",@"SHT_CUDA_INFO"
	.align	4


	//----- nvinfo : EIATTR_REGCOUNT
	.align		4
        /*0000*/ 	.byte	0x04, 0x2f
        /*0002*/ 	.short	(.L_1 - .L_0)
	.align		4
.L_0:
        /*0004*/ 	.word	index@(_Z16vectorMathKernelPfS_S_i)
        /*0008*/ 	.word	0x0000000e


	//----- nvinfo : EIATTR_FRAME_SIZE
	.align		4
.L_1:
        /*000c*/ 	.byte	0x04, 0x11
        /*000e*/ 	.short	(.L_3 - .L_2)
	.align		4
.L_2:
        /*0010*/ 	.word	index@(_Z16vectorMathKernelPfS_S_i)
        /*0014*/ 	.word	0x00000000


	//----- nvinfo : EIATTR_MIN_STACK_SIZE
	.align		4
.L_3:
        /*0018*/ 	.byte	0x04, 0x12
        /*001a*/ 	.short	(.L_5 - .L_4)
	.align		4
.L_4:
        /*001c*/ 	.word	index@(_Z16vectorMathKernelPfS_S_i)
        /*0020*/ 	.word	0x00000000
.L_5:


//--------------------- .nv.compat                --------------------------
	.section	.nv.compat,"",@"SHT_CUDA_COMPAT_INFO"
	.align	4
        /*0000*/ 	.byte	0x02, 0x09, 0x00, 0x00, 0x02, 0x02, 0x01, 0x00, 0x02, 0x05, 0x05, 0x00, 0x03, 0x07, 0x01, 0x01
        /*0010*/ 	.byte	0x02, 0x03, 0x00, 0x00, 0x02, 0x06, 0x01, 0x00, 0x04, 0x0b, 0x08, 0x00, 0x09, 0x00, 0x00, 0x00
        /*0020*/ 	.byte	0x00, 0x00, 0x00, 0x00


//--------------------- .nv.info._Z16vectorMathKernelPfS_S_i --------------------------
	.section	.nv.info._Z16vectorMathKernelPfS_S_i,"",@"SHT_CUDA_INFO"
	.sectionflags	@""
	.align	4


	//----- nvinfo : EIATTR_CUDA_API_VERSION
	.align		4
        /*0000*/ 	.byte	0x04, 0x37
        /*0002*/ 	.short	(.L_7 - .L_6)
.L_6:
        /*0004*/ 	.word	0x00000082


	//----- nvinfo : EIATTR_KPARAM_INFO
	.align		4
.L_7:
        /*0008*/ 	.byte	0x04, 0x17
        /*000a*/ 	.short	(.L_9 - .L_8)
.L_8:
        /*000c*/ 	.word	0x00000000
        /*0010*/ 	.short	0x0003
        /*0012*/ 	.short	0x0018
        /*0014*/ 	.byte	0x00, 0xf0, 0x11, 0x00


	//----- nvinfo : EIATTR_KPARAM_INFO
	.align		4
.L_9:
        /*0018*/ 	.byte	0x04, 0x17
        /*001a*/ 	.short	(.L_11 - .L_10)
.L_10:
        /*001c*/ 	.word	0x00000000
        /*0020*/ 	.short	0x0002
        /*0022*/ 	.short	0x0010
        /*0024*/ 	.byte	0x00, 0xf5, 0x21, 0x00


	//----- nvinfo : EIATTR_KPARAM_INFO
	.align		4
.L_11:
        /*0028*/ 	.byte	0x04, 0x17
        /*002a*/ 	.short	(.L_13 - .L_12)
.L_12:
        /*002c*/ 	.word	0x00000000
        /*0030*/ 	.short	0x0001
        /*0032*/ 	.short	0x0008
        /*0034*/ 	.byte	0x00, 0xf5, 0x21, 0x00


	//----- nvinfo : EIATTR_KPARAM_INFO
	.align		4
.L_13:
        /*0038*/ 	.byte	0x04, 0x17
        /*003a*/ 	.short	(.L_15 - .L_14)
.L_14:
        /*003c*/ 	.word	0x00000000
        /*0040*/ 	.short	0x0000
        /*0042*/ 	.short	0x0000
        /*0044*/ 	.byte	0x00, 0xf5, 0x21, 0x00


	//----- nvinfo : EIATTR_SPARSE_MMA_MASK
	.align		4
.L_15:
        /*0048*/ 	.byte	0x03, 0x50
        /*004a*/ 	.short	0x0000


	//----- nvinfo : EIATTR_MAXREG_COUNT
	.align		4
        /*004c*/ 	.byte	0x03, 0x1b
        /*004e*/ 	.short	0x00ff


	//----- nvinfo : EIATTR_MERCURY_ISA_VERSION
	.align		4
        /*0050*/ 	.byte	0x03, 0x5f
        /*0052*/ 	.short	0x0101


	//----- nvinfo : EIATTR_VRC_CTA_INIT_COUNT
	.align		4
        /*0054*/ 	.byte	0x02, 0x4a
	.zero		1
	.zero		1


	//----- nvinfo : EIATTR_EXIT_INSTR_OFFSETS
	.align		4
        /*0058*/ 	.byte	0x04, 0x1c
        /*005a*/ 	.short	(.L_17 - .L_16)


	//   ....[0]....
.L_16:
        /*005c*/ 	.word	0x00000070


	//   ....[1]....
        /*0060*/ 	.word	0x00000150


	//----- nvinfo : EIATTR_CBANK_PARAM_SIZE
	.align		4
.L_17:
        /*0064*/ 	.byte	0x03, 0x19
        /*0066*/ 	.short	0x001c


	//----- nvinfo : EIATTR_PARAM_CBANK
	.align		4
        /*0068*/ 	.byte	0x04, 0x0a
        /*006a*/ 	.short	(.L_19 - .L_18)
	.align		4
.L_18:
        /*006c*/ 	.word	index@(.nv.constant0._Z16vectorMathKernelPfS_S_i)
        /*0070*/ 	.short	0x0380
        /*0072*/ 	.short	0x001c


	//----- nvinfo : EIATTR_SW_WAR
	.align		4
.L_19:
        /*0074*/ 	.byte	0x04, 0x36
        /*0076*/ 	.short	(.L_21 - .L_20)
.L_20:
        /*0078*/ 	.word	0x00000008
.L_21:


//--------------------- .nv.callgraph             --------------------------
	.section	.nv.callgraph,"",@"SHT_CUDA_CALLGRAPH"
	.align	4
	.sectionentsize	8
	.align		4
        /*0000*/ 	.word	0x00000000
	.align		4
        /*0004*/ 	.word	0xffffffff
	.align		4
        /*0008*/ 	.word	0x00000000
	.align		4
        /*000c*/ 	.word	0xfffffffe
	.align		4
        /*0010*/ 	.word	0x00000000
	.align		4
        /*0014*/ 	.word	0xfffffffd
	.align		4
        /*0018*/ 	.word	0x00000000
	.align		4
        /*001c*/ 	.word	0xfffffffc


//--------------------- .text._Z16vectorMathKernelPfS_S_i --------------------------
	.section	.text._Z16vectorMathKernelPfS_S_i,"ax",@progbits
	.align	128
        .global         _Z16vectorMathKernelPfS_S_i
        .type           _Z16vectorMathKernelPfS_S_i,@function
        .size           _Z16vectorMathKernelPfS_S_i,(.L_x_1 - _Z16vectorMathKernelPfS_S_i)
        .other          _Z16vectorMathKernelPfS_S_i,@"STO_CUDA_ENTRY STV_DEFAULT"
_Z16vectorMathKernelPfS_S_i:
.text._Z16vectorMathKernelPfS_S_i:
[----:B------:R-:W-:Y:S01]  /*0000*/  LDC R1, c[0x0][0x37c] ;  /* 0x0000df00ff017b82 */ /* 0x000fe20000000800 */
[----:B------:R-:W0:Y:S07]  /*0010*/  S2R R0, SR_TID.X ;  /* 0x0000000000007919 */ /* 0x000e2e0000002100 */
[----:B------:R-:W0:Y:S01]  /*0020*/  S2UR UR4, SR_CTAID.X ;  /* 0x00000000000479c3 */ /* 0x000e220000002500 */
[----:B------:R-:W1:Y:S07]  /*0030*/  LDCU UR5, c[0x0][0x398] ;  /* 0x00007300ff0577ac */ /* 0x000e6e0008000800 */
[----:B------:R-:W0:Y:S02]  /*0040*/  LDC R9, c[0x0][0x360] ;  /* 0x0000d800ff097b82 */ /* 0x000e240000000800 */
[----:B0-----:R-:W-:-:S05]  /*0050*/  IMAD R9, R9, UR4, R0 ;  /* 0x0000000409097c24 */ /* 0x001fca000f8e0200 */
[----:B-1----:R-:W-:-:S13]  /*0060*/  ISETP.GE.AND P0, PT, R9, UR5, PT ;  /* 0x0000000509007c0c */ /* 0x002fda000bf06270 */
[----:B------:R-:W-:Y:S05]  /*0070*/  @P0 EXIT ;  /* 0x000000000000094d */ /* 0x000fea0003800000 */
[----:B------:R-:W0:Y:S01]  /*0080*/  LDC.64 R2, c[0x0][0x380] ;  /* 0x0000e000ff027b82 */ /* 0x000e220000000a00 */
[----:B------:R-:W1:Y:S07]  /*0090*/  LDCU.64 UR4, c[0x0][0x358] ;  /* 0x00006b00ff0477ac */ /* 0x000e6e0008000a00 */
[----:B------:R-:W2:Y:S08]  /*00a0*/  LDC.64 R4, c[0x0][0x388] ;  /* 0x0000e200ff047b82 */ /* 0x000eb00000000a00 */
[----:B------:R-:W3:Y:S01]  /*00b0*/  LDC.64 R6, c[0x0][0x390] ;  /* 0x0000e400ff067b82 */ /* 0x000ee20000000a00 */
[----:B0-----:R-:W-:-:S06]  /*00c0*/  IMAD.WIDE R2, R9, 0x4, R2 ;  /* 0x0000000409027825 */ /* 0x001fcc00078e0202 */
[----:B-1----:R-:W4:Y:S01]  /*00d0*/  LDG.E R2, desc[UR4][R2.64] ;  /* 0x0000000402027981 */ /* 0x002f22000c1e1900 */
[----:B--2---:R-:W-:-:S06]  /*00e0*/  IMAD.WIDE R4, R9, 0x4, R4 ;  /* 0x0000000409047825 */ /* 0x004fcc00078e0204 */
[----:B------:R-:W4:Y:S01]  /*00f0*/  LDG.E R5, desc[UR4][R4.64] ;  /* 0x0000000404057981 */ /* 0x000f22000c1e1900 */
[----:B---3--:R-:W-:-:S04]  /*0100*/  IMAD.WIDE R6, R9, 0x4, R6 ;  /* 0x0000000409067825 */ /* 0x008fc800078e0206 */
[C-C-:B----4-:R-:W-:Y:S01]  /*0110*/  FADD R0, R2.reuse, R5.reuse ;  /* 0x0000000502007221 */ /* 0x150fe20000000000 */
[----:B------:R-:W-:-:S04]  /*0120*/  FADD R11, R2, -R5 ;  /* 0x80000005020b7221 */ /* 0x000fc80000000000 */
[----:B------:R-:W-:-:S05]  /*0130*/  FMUL R11, R0, R11 ;  /* 0x0000000b000b7220 */ /* 0x000fca0000400000 */
[----:B------:R-:W-:Y:S01]  /*0140*/  STG.E desc[UR4][R6.64], R11 ;  /* 0x0000000b06007986 */ /* 0x000fe2000c101904 */
[----:B------:R-:W-:Y:S05]  /*0150*/  EXIT ;  /* 0x000000000000794d */ /* 0x000fea0003800000 */
.L_x_0:
[----:B------:R-:W-:-:S00]  /*0160*/  BRA `(.L_x_0) ;  /* 0xfffffffc00fc7947 */ /* 0x000fc0000383ffff */
[----:B------:R-:W-:-:S00]  /*0170*/  NOP ;  /* 0x0000000000007918 */ /* 0x000fc00000000000 */
        /* <DEDUP_REMOVED lines=8> */
.L_x_1:


//--------------------- .nv.shared.reserved.0     --------------------------
	.section	.nv.shared.reserved.0,"aw",@nobits
	.weak		__nv_reservedSMEM_offset_0_alias
	.size		__nv_reservedSMEM_offset_0_alias, 0, 64
	.other		__nv_reservedSMEM_offset_0_alias,@"STO_CUDA_RESERVED_SHARED STV_DEFAULT"
__nv_reservedSMEM_offset_0_alias:
	.zero		0
	.zero		64


//--------------------- .nv.constant0._Z16vectorMathKernelPfS_S_i --------------------------
	.section	.nv.constant0._Z16vectorMathKernelPfS_S_i,"a",@progbits
	.sectionflags	@""
	.align	4
.nv.constant0._Z16vectorMathKernelPfS_S_i:
	.zero		924


//--------------------- SYMBOLS --------------------------

	.type		.nv.reservedSmem.offset0,@object
	.size		.nv.reservedSmem.offset0,0x4
